//
// Generated by NVIDIA NVVM Compiler
//
// Compiler Build ID: CL-36424714
// Cuda compilation tools, release 13.0, V13.0.88
// Based on NVVM 20.0.0
//

.version 9.0
.target sm_100
.address_size 64

	// .globl	_Z10globalSyncPiS_i

.visible .entry _Z10globalSyncPiS_i(
	.param .u64 .ptr .align 1 _Z10globalSyncPiS_i_param_0,
	.param .u64 .ptr .align 1 _Z10globalSyncPiS_i_param_1,
	.param .u32 _Z10globalSyncPiS_i_param_2
)
{
	.reg .pred 	%p<20>;
	.reg .b32 	%r<142>;
	.reg .b64 	%rd<29>;

	ld.param.u64 	%rd10, [_Z10globalSyncPiS_i_param_0];
	ld.param.u64 	%rd11, [_Z10globalSyncPiS_i_param_1];
	ld.param.u32 	%r42, [_Z10globalSyncPiS_i_param_2];
	cvta.to.global.u64 	%rd1, %rd10;
	cvta.to.global.u64 	%rd2, %rd11;
	mov.u32 	%r1, %ctaid.x;
	mov.u32 	%r2, %ntid.x;
	mov.u32 	%r3, %tid.x;
	mad.lo.s32 	%r128, %r1, %r2, %r3;
	// begin inline asm
	mov.u32 %r43, %envreg2;
	// end inline asm
	cvt.u64.u32 	%rd12, %r43;
	// begin inline asm
	mov.u32 %r44, %envreg1;
	// end inline asm
	cvt.u64.u32 	%rd13, %r44;
	shl.b64 	%rd14, %rd13, 32;
	or.b64  	%rd3, %rd14, %rd12;
	setp.ge.s32 	%p1, %r128, %r42;
	@%p1 bra 	$L__BB0_3;
	mov.u32 	%r45, %nctaid.x;
	mul.lo.s32 	%r5, %r45, %r2;
	mov.u32 	%r127, %r128;
$L__BB0_2:
	mul.wide.s32 	%rd15, %r127, 4;
	add.s64 	%rd16, %rd1, %rd15;
	st.global.u32 	[%rd16], %r127;
	add.s32 	%r127, %r127, %r5;
	setp.lt.s32 	%p2, %r127, %r42;
	@%p2 bra 	$L__BB0_2;
$L__BB0_3:
	setp.ne.s64 	%p3, %rd3, 0;
	@%p3 bra 	$L__BB0_5;
	// begin inline asm
	trap;
	// end inline asm
$L__BB0_5:
	barrier.sync 	0;
	mov.u32 	%r46, %tid.y;
	add.s32 	%r47, %r3, %r46;
	mov.u32 	%r48, %tid.z;
	or.b32  	%r49, %r47, %r48;
	setp.ne.s32 	%p4, %r49, 0;
	@%p4 bra 	$L__BB0_8;
	add.s64 	%rd17, %rd3, 4;
	mov.u32 	%r52, %nctaid.x;
	mov.u32 	%r53, %nctaid.y;
	mul.lo.s32 	%r54, %r52, %r53;
	mov.u32 	%r55, %nctaid.z;
	mul.lo.s32 	%r56, %r54, %r55;
	mov.u32 	%r57, %ctaid.y;
	add.s32 	%r58, %r1, %r57;
	mov.u32 	%r59, %ctaid.z;
	neg.s32 	%r60, %r59;
	setp.eq.s32 	%p5, %r58, %r60;
	sub.s32 	%r61, -2147483647, %r56;
	selp.b32 	%r51, %r61, 1, %p5;
	// begin inline asm
	atom.add.release.gpu.u32 %r50,[%rd17],%r51;
	// end inline asm
$L__BB0_7:
	// begin inline asm
	ld.acquire.gpu.u32 %r62,[%rd17];
	// end inline asm
	xor.b32  	%r63, %r62, %r50;
	setp.gt.s32 	%p6, %r63, -1;
	@%p6 bra 	$L__BB0_7;
$L__BB0_8:
	setp.ge.s32 	%p7, %r128, %r42;
	barrier.sync 	0;
	@%p7 bra 	$L__BB0_26;
	setp.gt.s32 	%p8, %r42, 0;
	mov.u32 	%r64, %nctaid.x;
	mul.lo.s32 	%r9, %r64, %r2;
	@%p8 bra 	$L__BB0_10;
	bra.uni 	$L__BB0_25;
$L__BB0_10:
	and.b32  	%r10, %r42, 15;
	add.s32 	%r11, %r10, -1;
	and.b32  	%r12, %r42, 7;
	add.s32 	%r13, %r12, -1;
	and.b32  	%r14, %r42, 2147483632;
	and.b32  	%r15, %r42, 3;
	neg.s32 	%r16, %r14;
	add.s64 	%rd6, %rd1, 32;
$L__BB0_11:
	setp.lt.u32 	%p10, %r42, 16;
	mov.b32 	%r135, 0;
	mov.u32 	%r140, %r135;
	@%p10 bra 	$L__BB0_14;
	mov.b32 	%r140, 0;
	mov.u64 	%rd28, %rd6;
	mov.u32 	%r129, %r16;
$L__BB0_13:
	.pragma "nounroll";
	ld.global.u32 	%r69, [%rd28+-32];
	add.s32 	%r70, %r69, %r140;
	ld.global.u32 	%r71, [%rd28+-28];
	add.s32 	%r72, %r71, %r70;
	ld.global.u32 	%r73, [%rd28+-24];
	add.s32 	%r74, %r73, %r72;
	ld.global.u32 	%r75, [%rd28+-20];
	add.s32 	%r76, %r75, %r74;
	ld.global.u32 	%r77, [%rd28+-16];
	add.s32 	%r78, %r77, %r76;
	ld.global.u32 	%r79, [%rd28+-12];
	add.s32 	%r80, %r79, %r78;
	ld.global.u32 	%r81, [%rd28+-8];
	add.s32 	%r82, %r81, %r80;
	ld.global.u32 	%r83, [%rd28+-4];
	add.s32 	%r84, %r83, %r82;
	ld.global.u32 	%r85, [%rd28];
	add.s32 	%r86, %r85, %r84;
	ld.global.u32 	%r87, [%rd28+4];
	add.s32 	%r88, %r87, %r86;
	ld.global.u32 	%r89, [%rd28+8];
	add.s32 	%r90, %r89, %r88;
	ld.global.u32 	%r91, [%rd28+12];
	add.s32 	%r92, %r91, %r90;
	ld.global.u32 	%r93, [%rd28+16];
	add.s32 	%r94, %r93, %r92;
	ld.global.u32 	%r95, [%rd28+20];
	add.s32 	%r96, %r95, %r94;
	ld.global.u32 	%r97, [%rd28+24];
	add.s32 	%r98, %r97, %r96;
	ld.global.u32 	%r99, [%rd28+28];
	add.s32 	%r140, %r99, %r98;
	add.s32 	%r129, %r129, 16;
	add.s64 	%rd28, %rd28, 64;
	setp.ne.s32 	%p11, %r129, 0;
	mov.u32 	%r135, %r14;
	@%p11 bra 	$L__BB0_13;
$L__BB0_14:
	setp.eq.s32 	%p12, %r10, 0;
	@%p12 bra 	$L__BB0_24;
	setp.lt.u32 	%p13, %r11, 7;
	@%p13 bra 	$L__BB0_17;
	mul.wide.u32 	%rd21, %r135, 4;
	add.s64 	%rd22, %rd1, %rd21;
	ld.global.u32 	%r101, [%rd22];
	add.s32 	%r102, %r101, %r140;
	ld.global.u32 	%r103, [%rd22+4];
	add.s32 	%r104, %r103, %r102;
	ld.global.u32 	%r105, [%rd22+8];
	add.s32 	%r106, %r105, %r104;
	ld.global.u32 	%r107, [%rd22+12];
	add.s32 	%r108, %r107, %r106;
	ld.global.u32 	%r109, [%rd22+16];
	add.s32 	%r110, %r109, %r108;
	ld.global.u32 	%r111, [%rd22+20];
	add.s32 	%r112, %r111, %r110;
	ld.global.u32 	%r113, [%rd22+24];
	add.s32 	%r114, %r113, %r112;
	ld.global.u32 	%r115, [%rd22+28];
	add.s32 	%r140, %r115, %r114;
	add.s32 	%r135, %r135, 8;
$L__BB0_17:
	setp.eq.s32 	%p14, %r12, 0;
	@%p14 bra 	$L__BB0_24;
	setp.lt.u32 	%p15, %r13, 3;
	@%p15 bra 	$L__BB0_20;
	mul.wide.u32 	%rd23, %r135, 4;
	add.s64 	%rd24, %rd1, %rd23;
	ld.global.u32 	%r117, [%rd24];
	add.s32 	%r118, %r117, %r140;
	ld.global.u32 	%r119, [%rd24+4];
	add.s32 	%r120, %r119, %r118;
	ld.global.u32 	%r121, [%rd24+8];
	add.s32 	%r122, %r121, %r120;
	ld.global.u32 	%r123, [%rd24+12];
	add.s32 	%r140, %r123, %r122;
	add.s32 	%r135, %r135, 4;
$L__BB0_20:
	setp.eq.s32 	%p16, %r15, 0;
	@%p16 bra 	$L__BB0_24;
	setp.eq.s32 	%p17, %r15, 1;
	mul.wide.u32 	%rd25, %r135, 4;
	add.s64 	%rd9, %rd1, %rd25;
	ld.global.u32 	%r124, [%rd9];
	add.s32 	%r140, %r124, %r140;
	@%p17 bra 	$L__BB0_24;
	setp.eq.s32 	%p18, %r15, 2;
	ld.global.u32 	%r125, [%rd9+4];
	add.s32 	%r140, %r125, %r140;
	@%p18 bra 	$L__BB0_24;
	ld.global.u32 	%r126, [%rd9+8];
	add.s32 	%r140, %r126, %r140;
$L__BB0_24:
	mul.wide.s32 	%rd26, %r128, 4;
	add.s64 	%rd27, %rd2, %rd26;
	st.global.u32 	[%rd27], %r140;
	add.s32 	%r128, %r128, %r9;
	setp.lt.s32 	%p19, %r128, %r42;
	@%p19 bra 	$L__BB0_11;
	bra.uni 	$L__BB0_26;
$L__BB0_25:
	mul.wide.s32 	%rd19, %r128, 4;
	add.s64 	%rd20, %rd2, %rd19;
	mov.b32 	%r65, 0;
	st.global.u32 	[%rd20], %r65;
	add.s32 	%r128, %r128, %r9;
	setp.lt.s32 	%p9, %r128, %r42;
	@%p9 bra 	$L__BB0_25;
$L__BB0_26:
	ret;

}


// ===== COMPILED SASS (sm_100) =====

	.target	sm_100

	.elftype	@"ET_EXEC"


//--------------------- .note.nv.tkinfo           --------------------------
	.section	.note.nv.tkinfo,"",@"SHT_NOTE"
	.sectionflags	@"SHF_NOTE_NV_TKINFO"
	.tkinfo
        /*0018*/ 	.word	0x00000002
        /*0030*/ 	.string	""
        /*0030*/ 	.string	"ptxas"
        /*0030*/ 	.string	"Cuda compilation tools, release 13.0, V13.0.88"
        /*0030*/ 	.string	"Build cuda_13.0.r13.0/compiler.36424714_0"
        /*0030*/ 	.string	"-arch sm_100 -m 64 "



//--------------------- .note.nv.cuinfo           --------------------------
	.section	.note.nv.cuinfo,"",@"SHT_NOTE"
	.sectionflags	@"SHF_NOTE_NV_CUINFO"
        /*0018*/ 	.short	0x0002
        /*001a*/ 	.short	0x0064
        /*001c*/ 	.short	0x0082
	.zero		2


//--------------------- .nv.info                  --------------------------
	.section	.nv.info,"",@"SHT_CUDA_INFO"
	.align	4


	//----- nvinfo : EIATTR_REGCOUNT
	.align		4
        /*0000*/ 	.byte	0x04, 0x2f
        /*0002*/ 	.short	(.L_1 - .L_0)
	.align		4
.L_0:
        /*0004*/ 	.word	index@(_Z10globalSyncPiS_i)
        /*0008*/ 	.word	0x0000001d


	//----- nvinfo : EIATTR_FRAME_SIZE
	.align		4
.L_1:
        /*000c*/ 	.byte	0x04, 0x11
        /*000e*/ 	.short	(.L_3 - .L_2)
	.align		4
.L_2:
        /*0010*/ 	.word	index@(_Z10globalSyncPiS_i)
        /*0014*/ 	.word	0x00000000


	//----- nvinfo : EIATTR_MIN_STACK_SIZE
	.align		4
.L_3:
        /*0018*/ 	.byte	0x04, 0x12
        /*001a*/ 	.short	(.L_5 - .L_4)
	.align		4
.L_4:
        /*001c*/ 	.word	index@(_Z10globalSyncPiS_i)
        /*0020*/ 	.word	0x00000000
.L_5:


//--------------------- .nv.compat                --------------------------
	.section	.nv.compat,"",@"SHT_CUDA_COMPAT_INFO"
	.align	4
        /*0000*/ 	.byte	0x02, 0x09, 0x00, 0x00, 0x02, 0x02, 0x01, 0x00, 0x02, 0x05, 0x05, 0x00, 0x03, 0x07, 0x01, 0x01
        /*0010*/ 	.byte	0x02, 0x03, 0x00, 0x00, 0x02, 0x06, 0x01, 0x00, 0x04, 0x0b, 0x08, 0x00, 0x09, 0x00, 0x00, 0x00
        /*0020*/ 	.byte	0x00, 0x00, 0x00, 0x00


//--------------------- .nv.info._Z10globalSyncPiS_i --------------------------
	.section	.nv.info._Z10globalSyncPiS_i,"",@"SHT_CUDA_INFO"
	.sectionflags	@""
	.align	4


	//----- nvinfo : EIATTR_CUDA_API_VERSION
	.align		4
        /*0000*/ 	.byte	0x04, 0x37
        /*0002*/ 	.short	(.L_7 - .L_6)
.L_6:
        /*0004*/ 	.word	0x00000082


	//----- nvinfo : EIATTR_KPARAM_INFO
	.align		4
.L_7:
        /*0008*/ 	.byte	0x04, 0x17
        /*000a*/ 	.short	(.L_9 - .L_8)
.L_8:
        /*000c*/ 	.word	0x00000000
        /*0010*/ 	.short	0x0002
        /*0012*/ 	.short	0x0010
        /*0014*/ 	.byte	0x00, 0xf0, 0x11, 0x00


	//----- nvinfo : EIATTR_KPARAM_INFO
	.align		4
.L_9:
        /*0018*/ 	.byte	0x04, 0x17
        /*001a*/ 	.short	(.L_11 - .L_10)
.L_10:
        /*001c*/ 	.word	0x00000000
        /*0020*/ 	.short	0x0001
        /*0022*/ 	.short	0x0008
        /*0024*/ 	.byte	0x00, 0xf5, 0x21, 0x00


	//----- nvinfo : EIATTR_KPARAM_INFO
	.align		4
.L_11:
        /*0028*/ 	.byte	0x04, 0x17
        /*002a*/ 	.short	(.L_13 - .L_12)
.L_12:
        /*002c*/ 	.word	0x00000000
        /*0030*/ 	.short	0x0000
        /*0032*/ 	.short	0x0000
        /*0034*/ 	.byte	0x00, 0xf5, 0x21, 0x00


	//----- nvinfo : EIATTR_SPARSE_MMA_MASK
	.align		4
.L_13:
        /*0038*/ 	.byte	0x03, 0x50
        /*003a*/ 	.short	0x0000


	//----- nvinfo : EIATTR_MAXREG_COUNT
	.align		4
        /*003c*/ 	.byte	0x03, 0x1b
        /*003e*/ 	.short	0x00ff


	//----- nvinfo : EIATTR_NUM_BARRIERS
	.align		4
        /*0040*/ 	.byte	0x02, 0x4c
        /*0042*/ 	.byte	0x01
	.zero		1


	//----- nvinfo : EIATTR_MERCURY_ISA_VERSION
	.align		4
        /*0044*/ 	.byte	0x03, 0x5f
        /*0046*/ 	.short	0x0101


	//----- nvinfo : EIATTR_INT_WARP_WIDE_INSTR_OFFSETS
	.align		4
        /*0048*/ 	.byte	0x04, 0x31
        /*004a*/ 	.short	(.L_15 - .L_14)


	//   ....[0]....
.L_14:
        /*004c*/ 	.word	0x000002e0


	//   ....[1]....
        /*0050*/ 	.word	0x00000430


	//----- nvinfo : EIATTR_COOP_GROUP_MASK_REGIDS
	.align		4
.L_15:
        /*0054*/ 	.byte	0x04, 0x29
        /*0056*/ 	.short	(.L_17 - .L_16)


	//   ....[0]....
.L_16:
        /*0058*/ 	.word	0xffffffff


	//   ....[1]....
        /*005c*/ 	.word	0xffffffff


	//----- nvinfo : EIATTR_COOP_GROUP_INSTR_OFFSETS
	.align		4
.L_17:
        /*0060*/ 	.byte	0x04, 0x28
        /*0062*/ 	.short	(.L_19 - .L_18)


	//   ....[0]....
.L_18:
        /*0064*/ 	.word	0x00000210


	//   ....[1]....
        /*0068*/ 	.word	0x000004c0


	//----- nvinfo : EIATTR_VRC_CTA_INIT_COUNT
	.align		4
.L_19:
        /*006c*/ 	.byte	0x02, 0x4a
	.zero		1
	.zero		1


	//----- nvinfo : EIATTR_EXIT_INSTR_OFFSETS
	.align		4
        /*0070*/ 	.byte	0x04, 0x1c
        /*0072*/ 	.short	(.L_21 - .L_20)


	//   ....[0]....
.L_20:
        /*0074*/ 	.word	0x000004d0


	//   ....[1]....
        /*0078*/ 	.word	0x00000580


	//   ....[2]....
        /*007c*/ 	.word	0x00000bf0


	//----- nvinfo : EIATTR_CRS_STACK_SIZE
	.align		4
.L_21:
        /*0080*/ 	.byte	0x04, 0x1e
        /*0082*/ 	.short	(.L_23 - .L_22)
.L_22:
        /*0084*/ 	.word	0x00000000


	//----- nvinfo : EIATTR_CBANK_PARAM_SIZE
	.align		4
.L_23:
        /*0088*/ 	.byte	0x03, 0x19
        /*008a*/ 	.short	0x0014


	//----- nvinfo : EIATTR_PARAM_CBANK
	.align		4
        /*008c*/ 	.byte	0x04, 0x0a
        /*008e*/ 	.short	(.L_25 - .L_24)
	.align		4
.L_24:
        /*0090*/ 	.word	index@(.nv.constant0._Z10globalSyncPiS_i)
        /*0094*/ 	.short	0x0380
        /*0096*/ 	.short	0x0014


	//----- nvinfo : EIATTR_SW_WAR
	.align		4
.L_25:
        /*0098*/ 	.byte	0x04, 0x36
        /*009a*/ 	.short	(.L_27 - .L_26)
.L_26:
        /*009c*/ 	.word	0x00000008
.L_27:


//--------------------- .nv.callgraph             --------------------------
	.section	.nv.callgraph,"",@"SHT_CUDA_CALLGRAPH"
	.align	4
	.sectionentsize	8
	.align		4
        /*0000*/ 	.word	0x00000000
	.align		4
        /*0004*/ 	.word	0xffffffff
	.align		4
        /*0008*/ 	.word	0x00000000
	.align		4
        /*000c*/ 	.word	0xfffffffe
	.align		4
        /*0010*/ 	.word	0x00000000
	.align		4
        /*0014*/ 	.word	0xfffffffd
	.align		4
        /*0018*/ 	.word	0x00000000
	.align		4
        /*001c*/ 	.word	0xfffffffc


//--------------------- .text._Z10globalSyncPiS_i --------------------------
	.section	.text._Z10globalSyncPiS_i,"ax",@progbits
	.align	128
        .global         _Z10globalSyncPiS_i
        .type           _Z10globalSyncPiS_i,@function
        .size           _Z10globalSyncPiS_i,(.L_x_15 - _Z10globalSyncPiS_i)
        .other          _Z10globalSyncPiS_i,@"STO_CUDA_ENTRY STV_DEFAULT"
_Z10globalSyncPiS_i:
.text._Z10globalSyncPiS_i:
[----:B------:R-:W-:Y:S01]  /*0000*/  LDC R1, c[0x0][0x37c] ;  /* 0x0000df00ff017b82 */ /* 0x000fe20000000800 */
[----:B------:R-:W0:Y:S07]  /*0010*/  S2R R11, SR_TID.X ;  /* 0x00000000000b7919 */ /* 0x000e2e0000002100 */
[----:B------:R-:W0:Y:S01]  /*0020*/  S2UR UR12, SR_CTAID.X ;  /* 0x00000000000c79c3 */ /* 0x000e220000002500 */
[----:B------:R-:W-:-:S05]  /*0030*/  CS2R.32 R8, SR_CgaSize ;  /* 0x0000000000087805 */ /* 0x000fca0000008a00 */
[----:B------:R-:W-:-:S05]  /*0040*/  IMAD R8, R8, -0xa0, RZ ;  /* 0xffffff6008087824 */ /* 0x000fca00078e02ff */
[----:B------:R-:W-:-:S14]  /*0050*/  R2UR UR13, R8 ;  /* 0x00000000080d72ca */ /* 0x000fdc00000e0000 */
[----:B------:R-:W1:Y:S01]  /*0060*/  LDCU UR13, c[0x0][UR13+0x258] ;  /* 0x00004b000d0d77ac */ /* 0x000e620008000800 */
[----:B------:R-:W-:Y:S01]  /*0070*/  BSSY.RECONVERGENT B0, `(.L_x_0) ;  /* 0x0000014000007945 */ /* 0x000fe20003800200 */
[----:B------:R-:W-:-:S05]  /*0080*/  CS2R.32 R8, SR_CgaSize ;  /* 0x0000000000087805 */ /* 0x000fca0000008a00 */
[----:B------:R-:W-:-:S05]  /*0090*/  IMAD R8, R8, -0xa0, RZ ;  /* 0xffffff6008087824 */ /* 0x000fca00078e02ff */
[----:B------:R-:W-:-:S14]  /*00a0*/  R2UR UR14, R8 ;  /* 0x00000000080e72ca */ /* 0x000fdc00000e0000 */
[----:B------:R-:W2:Y:S01]  /*00b0*/  LDCU UR14, c[0x0][UR14+0x254] ;  /* 0x00004a800e0e77ac */ /* 0x000ea20008000800 */
[----:B------:R-:W0:Y:S01]  /*00c0*/  LDC R8, c[0x0][0x360] ;  /* 0x0000d800ff087b82 */ /* 0x000e220000000800 */
[----:B------:R-:W3:Y:S07]  /*00d0*/  LDCU.64 UR10, c[0x0][0x358] ;  /* 0x00006b00ff0a77ac */ /* 0x000eee0008000a00 */
[----:B------:R-:W4:Y:S01]  /*00e0*/  LDC R3, c[0x0][0x390] ;  /* 0x0000e400ff037b82 */ /* 0x000f220000000800 */
[----:B0-----:R-:W-:-:S05]  /*00f0*/  IMAD R0, R8, UR12, R11 ;  /* 0x0000000c08007c24 */ /* 0x001fca000f8e020b */
[----:B----4-:R-:W-:-:S13]  /*0100*/  ISETP.GE.AND P0, PT, R0, R3, PT ;  /* 0x000000030000720c */ /* 0x010fda0003f06270 */
[----:B-123--:R-:W-:Y:S05]  /*0110*/  @P0 BRA `(.L_x_1) ;  /* 0x0000000000240947 */ /* 0x00efea0003800000 */
[----:B------:R-:W0:Y:S01]  /*0120*/  LDC.64 R6, c[0x0][0x380] ;  /* 0x0000e000ff067b82 */ /* 0x000e220000000a00 */
[----:B------:R-:W1:Y:S01]  /*0130*/  LDCU UR4, c[0x0][0x370] ;  /* 0x00006e00ff0477ac */ /* 0x000e620008000800 */
[----:B------:R-:W-:Y:S02]  /*0140*/  IMAD.MOV.U32 R9, RZ, RZ, R0 ;  /* 0x000000ffff097224 */ /* 0x000fe400078e0000 */
[----:B-1----:R-:W-:-:S07]  /*0150*/  IMAD R2, R8, UR4, RZ ;  /* 0x0000000408027c24 */ /* 0x002fce000f8e02ff */
.L_x_2:
[----:B0-----:R-:W-:-:S05]  /*0160*/  IMAD.WIDE R4, R9, 0x4, R6 ;  /* 0x0000000409047825 */ /* 0x001fca00078e0206 */
[----:B------:R0:W-:Y:S02]  /*0170*/  STG.E desc[UR10][R4.64], R9 ;  /* 0x0000000904007986 */ /* 0x0001e4000c10190a */
[----:B0-----:R-:W-:-:S05]  /*0180*/  IMAD.IADD R9, R2, 0x1, R9 ;  /* 0x0000000102097824 */ /* 0x001fca00078e0209 */
[----:B------:R-:W-:-:S13]  /*0190*/  ISETP.GE.AND P0, PT, R9, R3, PT ;  /* 0x000000030900720c */ /* 0x000fda0003f06270 */
[----:B------:R-:W-:Y:S05]  /*01a0*/  @!P0 BRA `(.L_x_2) ;  /* 0xfffffffc00ec8947 */ /* 0x000fea000383ffff */
.L_x_1:
[----:B------:R-:W-:Y:S05]  /*01b0*/  BSYNC.RECONVERGENT B0 ;  /* 0x0000000000007941 */ /* 0x000fea0003800200 */
.L_x_0:
[----:B------:R-:W-:-:S04]  /*01c0*/  UISETP.NE.U32.AND UP0, UPT, UR13, URZ, UPT ;  /* 0x000000ff0d00728c */ /* 0x000fc8000bf05070 */
[----:B------:R-:W-:-:S09]  /*01d0*/  UISETP.NE.AND.EX UP0, UPT, UR14, URZ, UPT, UP0 ;  /* 0x000000ff0e00728c */ /* 0x000fd2000bf05300 */
[----:B------:R-:W-:Y:S05]  /*01e0*/  BRA.U UP0, `(.L_x_3) ;  /* 0x0000000100047547 */ /* 0x000fea000b800000 */
[----:B------:R-:W-:Y:S05]  /*01f0*/  BPT.TRAP 0x1 ;  /* 0x000000040000795c */ /* 0x000fea0000300000 */
.L_x_3:
[----:B------:R-:W0:Y:S01]  /*0200*/  S2R R2, SR_TID.Y ;  /* 0x0000000000027919 */ /* 0x000e220000002200 */
[----:B------:R-:W-:Y:S01]  /*0210*/  BAR.SYNC.DEFER_BLOCKING 0x0 ;  /* 0x0000000000007b1d */ /* 0x000fe20000010000 */
[----:B------:R-:W-:-:S05]  /*0220*/  ISETP.GE.AND P1, PT, R0, R3, PT ;  /* 0x000000030000720c */ /* 0x000fca0003f26270 */
[----:B------:R-:W1:Y:S01]  /*0230*/  S2R R5, SR_TID.Z ;  /* 0x0000000000057919 */ /* 0x000e620000002300 */
[----:B0-----:R-:W-:-:S05]  /*0240*/  IMAD.IADD R2, R11, 0x1, R2 ;  /* 0x000000010b027824 */ /* 0x001fca00078e0202 */
[----:B-1----:R-:W-:-:S13]  /*0250*/  LOP3.LUT P0, RZ, R2, R5, RZ, 0xfc, !PT ;  /* 0x0000000502ff7212 */ /* 0x002fda000780fcff */
[----:B------:R-:W-:Y:S05]  /*0260*/  @P0 BRA `(.L_x_4) ;  /* 0x0000000000900947 */ /* 0x000fea0003800000 */
[----:B------:R-:W0:Y:S01]  /*0270*/  LDCU UR4, c[0x0][0x370] ;  /* 0x00006e00ff0477ac */ /* 0x000e220008000800 */
[----:B------:R-:W1:Y:S01]  /*0280*/  S2UR UR7, SR_CTAID.Y ;  /* 0x00000000000779c3 */ /* 0x000e620000002600 */
[----:B------:R-:W2:Y:S01]  /*0290*/  S2R R5, SR_LANEID ;  /* 0x0000000000057919 */ /* 0x000ea20000000000 */
[----:B------:R-:W-:Y:S01]  /*02a0*/  IMAD.U32 R4, RZ, RZ, UR13 ;  /* 0x0000000dff047e24 */ /* 0x000fe2000f8e00ff */
[----:B------:R-:W3:Y:S01]  /*02b0*/  LDCU UR5, c[0x0][0x374] ;  /* 0x00006e80ff0577ac */ /* 0x000ee20008000800 */
[----:B------:R-:W4:Y:S04]  /*02c0*/  LDCU UR6, c[0x0][0x378] ;  /* 0x00006f00ff0677ac */ /* 0x000f280008000800 */
[----:B------:R-:W5:Y:S01]  /*02d0*/  S2UR UR8, SR_CTAID.Z ;  /* 0x00000000000879c3 */ /* 0x000f620000002700 */
[----:B------:R-:W-:-:S02]  /*02e0*/  VOTEU.ANY UR15, UPT, PT ;  /* 0x00000000000f7886 */ /* 0x000fc400038e0100 */
[----:B------:R-:W2:Y:S01]  /*02f0*/  FLO.U32 R6, UR15 ;  /* 0x0000000f00067d00 */ /* 0x000ea200080e0000 */
[----:B0-----:R-:W-:-:S07]  /*0300*/  UIADD3 UR9, UPT, UPT, URZ, -UR4, URZ ;  /* 0x80000004ff097290 */ /* 0x001fce000fffe0ff */
[----:B------:R-:W0:Y:S01]  /*0310*/  POPC R2, UR15 ;  /* 0x0000000f00027d09 */ /* 0x000e220008000000 */
[----:B-1----:R-:W-:-:S03]  /*0320*/  UIADD3 UR4, UPT, UPT, UR12, UR7, URZ ;  /* 0x000000070c047290 */ /* 0x002fc6000fffe0ff */
[----:B------:R-:W-:Y:S02]  /*0330*/  UMOV UR7, UR9 ;  /* 0x0000000900077c82 */ /* 0x000fe40008000000 */
[----:B---3--:R-:W-:Y:S02]  /*0340*/  UIMAD UR5, UR7, UR5, URZ ;  /* 0x00000005070572a4 */ /* 0x008fe4000f8e02ff */
[----:B-----5:R-:W-:Y:S01]  /*0350*/  UIADD3 UR8, UPT, UPT, -UR8, URZ, URZ ;  /* 0x000000ff08087290 */ /* 0x020fe2000fffe1ff */
[----:B--2---:R-:W-:Y:S01]  /*0360*/  ISETP.EQ.U32.AND P0, PT, R6, R5, PT ;  /* 0x000000050600720c */ /* 0x004fe20003f02070 */
[----:B------:R-:W-:Y:S02]  /*0370*/  IMAD.U32 R5, RZ, RZ, UR14 ;  /* 0x0000000eff057e24 */ /* 0x000fe4000f8e00ff */
[----:B------:R-:W-:Y:S02]  /*0380*/  UISETP.NE.AND UP0, UPT, UR4, UR8, UPT ;  /* 0x000000080400728c */ /* 0x000fe4000bf05270 */
[----:B----4-:R-:W-:-:S04]  /*0390*/  UIMAD UR4, UR6, UR5, -0x7fffffff ;  /* 0x80000001060474a4 */ /* 0x010fc8000f8e0205 */
[----:B------:R-:W-:-:S06]  /*03a0*/  USEL UR4, UR4, 0x1, !UP0 ;  /* 0x0000000104047887 */ /* 0x000fcc000c000000 */
[----:B0-----:R-:W-:Y:S01]  /*03b0*/  IMAD R7, R2, UR4, RZ ;  /* 0x0000000402077c24 */ /* 0x001fe2000f8e02ff */
[----:B------:R-:W-:Y:S06]  /*03c0*/  @P0 MEMBAR.ALL.GPU ;  /* 0x0000000000000992 */ /* 0x000fec000000a000 */
[----:B------:R-:W-:-:S00]  /*03d0*/  @P0 ERRBAR ;  /* 0x00000000000009ab */ /* 0x000fc00000000000 */
[----:B------:R-:W-:Y:S06]  /*03e0*/  @P0 CGAERRBAR ;  /* 0x00000000000005ab */ /* 0x000fec0000000000 */
[----:B------:R-:W2:Y:S01]  /*03f0*/  @P0 ATOM.E.ADD.STRONG.GPU PT, R7, desc[UR10][R4.64+0x4], R7 ;  /* 0x800004070407098a */ /* 0x000ea200081ef10a */
[----:B------:R-:W0:Y:S02]  /*0400*/  S2R R9, SR_LTMASK ;  /* 0x0000000000097919 */ /* 0x000e240000003900 */
[----:B0-----:R-:W-:-:S06]  /*0410*/  LOP3.LUT R9, R9, UR15, RZ, 0xc0, !PT ;  /* 0x0000000f09097c12 */ /* 0x001fcc000f8ec0ff */
[----:B------:R-:W0:Y:S01]  /*0420*/  POPC R9, R9 ;  /* 0x0000000900097309 */ /* 0x000e220000000000 */
[----:B--2---:R-:W0:Y:S02]  /*0430*/  SHFL.IDX PT, R2, R7, R6, 0x1f ;  /* 0x00001f0607027589 */ /* 0x004e2400000e0000 */
[----:B0-----:R-:W-:-:S07]  /*0440*/  IMAD R2, R9, UR4, R2 ;  /* 0x0000000409027c24 */ /* 0x001fce000f8e0202 */
.L_x_5:
[----:B------:R-:W2:Y:S04]  /*0450*/  LD.E.STRONG.GPU R7, desc[UR10][R4.64+0x4] ;  /* 0x0000040a04077980 */ /* 0x000ea8000c10f900 */
[----:B--2---:R-:W-:Y:S01]  /*0460*/  CCTL.IVALL ;  /* 0x00000000ff00798f */ /* 0x004fe20002000000 */
[----:B------:R-:W-:Y:S05]  /*0470*/  YIELD ;  /* 0x0000000000007946 */ /* 0x000fea0003800000 */
[----:B------:R-:W-:-:S04]  /*0480*/  LOP3.LUT R7, R7, R2, RZ, 0x3c, !PT ;  /* 0x0000000207077212 */ /* 0x000fc800078e3cff */
[----:B------:R-:W-:-:S13]  /*0490*/  ISETP.GT.AND P0, PT, R7, -0x1, PT ;  /* 0xffffffff0700780c */ /* 0x000fda0003f04270 */
[----:B------:R-:W-:Y:S05]  /*04a0*/  @P0 BRA `(.L_x_5) ;  /* 0xfffffffc00e80947 */ /* 0x000fea000383ffff */
.L_x_4:
[----:B------:R-:W-:Y:S05]  /*04b0*/  WARPSYNC.ALL ;  /* 0x0000000000007948 */ /* 0x000fea0003800000 */
[----:B------:R-:W-:Y:S06]  /*04c0*/  BAR.SYNC.DEFER_BLOCKING 0x0 ;  /* 0x0000000000007b1d */ /* 0x000fec0000010000 */
[----:B------:R-:W-:Y:S05]  /*04d0*/  @P1 EXIT ;  /* 0x000000000000194d */ /* 0x000fea0003800000 */
[----:B------:R-:W0:Y:S01]  /*04e0*/  LDCU UR4, c[0x0][0x370] ;  /* 0x00006e00ff0477ac */ /* 0x000e220008000800 */
[----:B------:R-:W-:Y:S01]  /*04f0*/  ISETP.GT.AND P0, PT, R3, RZ, PT ;  /* 0x000000ff0300720c */ /* 0x000fe20003f04270 */
[----:B0-----:R-:W-:-:S12]  /*0500*/  IMAD R5, R8, UR4, RZ ;  /* 0x0000000408057c24 */ /* 0x001fd8000f8e02ff */
[----:B------:R-:W-:Y:S05]  /*0510*/  @P0 BRA `(.L_x_6) ;  /* 0x00000000001c0947 */ /* 0x000fea0003800000 */
[----:B------:R-:W0:Y:S02]  /*0520*/  LDC.64 R8, c[0x0][0x388] ;  /* 0x0000e200ff087b82 */ /* 0x000e240000000a00 */
.L_x_7:
[----:B0-----:R-:W-:-:S04]  /*0530*/  IMAD.WIDE R6, R0, 0x4, R8 ;  /* 0x0000000400067825 */ /* 0x001fc800078e0208 */
[----:B------:R-:W-:Y:S01]  /*0540*/  IMAD.IADD R0, R5, 0x1, R0 ;  /* 0x0000000105007824 */ /* 0x000fe200078e0200 */
[----:B------:R1:W-:Y:S04]  /*0550*/  STG.E desc[UR10][R6.64], RZ ;  /* 0x000000ff06007986 */ /* 0x0003e8000c10190a */
[----:B------:R-:W-:-:S13]  /*0560*/  ISETP.GE.AND P0, PT, R0, R3, PT ;  /* 0x000000030000720c */ /* 0x000fda0003f06270 */
[----:B-1----:R-:W-:Y:S05]  /*0570*/  @!P0 BRA `(.L_x_7) ;  /* 0xfffffffc00ec8947 */ /* 0x002fea000383ffff */
[----:B------:R-:W-:Y:S05]  /*0580*/  EXIT ;  /* 0x000000000000794d */ /* 0x000fea0003800000 */
.L_x_6:
[----:B------:R-:W0:Y:S01]  /*0590*/  LDCU.64 UR4, c[0x0][0x380] ;  /* 0x00007000ff0477ac */ /* 0x000e220008000a00 */
[C---:B------:R-:W-:Y:S02]  /*05a0*/  LOP3.LUT R23, R3.reuse, 0x7, RZ, 0xc0, !PT ;  /* 0x0000000703177812 */ /* 0x040fe400078ec0ff */
[C---:B------:R-:W-:Y:S02]  /*05b0*/  LOP3.LUT R21, R3.reuse, 0xf, RZ, 0xc0, !PT ;  /* 0x0000000f03157812 */ /* 0x040fe400078ec0ff */
[----:B------:R-:W-:Y:S01]  /*05c0*/  LOP3.LUT R8, R3, 0x3, RZ, 0xc0, !PT ;  /* 0x0000000303087812 */ /* 0x000fe200078ec0ff */
[----:B------:R-:W-:Y:S02]  /*05d0*/  VIADD R4, R23, 0xffffffff ;  /* 0xffffffff17047836 */ /* 0x000fe40000000000 */
[----:B------:R-:W-:-:S03]  /*05e0*/  VIADD R2, R21, 0xffffffff ;  /* 0xffffffff15027836 */ /* 0x000fc60000000000 */
[----:B------:R-:W-:Y:S02]  /*05f0*/  ISETP.GE.U32.AND P1, PT, R4, 0x3, PT ;  /* 0x000000030400780c */ /* 0x000fe40003f26070 */
[----:B------:R-:W-:Y:S02]  /*0600*/  LOP3.LUT R4, R3, 0x7ffffff0, RZ, 0xc0, !PT ;  /* 0x7ffffff003047812 */ /* 0x000fe400078ec0ff */
[----:B------:R-:W-:Y:S01]  /*0610*/  ISETP.GE.U32.AND P0, PT, R2, 0x7, PT ;  /* 0x000000070200780c */ /* 0x000fe20003f06070 */
[----:B0-----:R-:W-:Y:S02]  /*0620*/  UIADD3 UR4, UP0, UPT, UR4, 0x20, URZ ;  /* 0x0000002004047890 */ /* 0x001fe4000ff1e0ff */
[----:B------:R-:W-:Y:S02]  /*0630*/  IMAD.MOV R6, RZ, RZ, -R4 ;  /* 0x000000ffff067224 */ /* 0x000fe400078e0a04 */
[----:B------:R-:W-:-:S12]  /*0640*/  UIADD3.X UR5, UPT, UPT, URZ, UR5, URZ, UP0, !UPT ;  /* 0x00000005ff057290 */ /* 0x000fd800087fe4ff */
.L_x_13:
[----:B------:R-:W0:Y:S01]  /*0650*/  LDC R7, c[0x0][0x390] ;  /* 0x0000e400ff077b82 */ /* 0x000e220000000800 */
[----:B------:R-:W-:Y:S02]  /*0660*/  IMAD.MOV.U32 R10, RZ, RZ, RZ ;  /* 0x000000ffff0a7224 */ /* 0x000fe400078e00ff */
[----:B------:R-:W-:Y:S01]  /*0670*/  IMAD.MOV.U32 R9, RZ, RZ, RZ ;  /* 0x000000ffff097224 */ /* 0x000fe200078e00ff */
[----:B0-----:R-:W-:-:S13]  /*0680*/  ISETP.GE.U32.AND P2, PT, R7, 0x10, PT ;  /* 0x000000100700780c */ /* 0x001fda0003f46070 */
[----:B------:R-:W-:Y:S05]  /*0690*/  @!P2 BRA `(.L_x_8) ;  /* 0x000000000090a947 */ /* 0x000fea0003800000 */
[----:B------:R-:W-:Y:S02]  /*06a0*/  IMAD.MOV.U32 R9, RZ, RZ, RZ ;  /* 0x000000ffff097224 */ /* 0x000fe400078e00ff */
[----:B------:R-:W-:Y:S02]  /*06b0*/  IMAD.U32 R12, RZ, RZ, UR4 ;  /* 0x00000004ff0c7e24 */ /* 0x000fe4000f8e00ff */
[----:B------:R-:W-:Y:S02]  /*06c0*/  IMAD.U32 R13, RZ, RZ, UR5 ;  /* 0x00000005ff0d7e24 */ /* 0x000fe4000f8e00ff */
[----:B------:R-:W-:-:S07]  /*06d0*/  IMAD.MOV.U32 R10, RZ, RZ, R6 ;  /* 0x000000ffff0a7224 */ /* 0x000fce00078e0006 */
.L_x_9:
[----:B------:R-:W-:Y:S02]  /*06e0*/  IMAD.MOV.U32 R2, RZ, RZ, R12 ;  /* 0x000000ffff027224 */ /* 0x000fe400078e000c */
[----:B------:R-:W-:-:S05]  /*06f0*/  IMAD.MOV.U32 R3, RZ, RZ, R13 ;  /* 0x000000ffff037224 */ /* 0x000fca00078e000d */
[----:B------:R-:W2:Y:S04]  /*0700*/  LDG.E R20, desc[UR10][R2.64+-0x20] ;  /* 0xffffe00a02147981 */ /* 0x000ea8000c1e1900 */
[----:B------:R-:W2:Y:S04]  /*0710*/  LDG.E R19, desc[UR10][R2.64+-0x1c] ;  /* 0xffffe40a02137981 */ /* 0x000ea8000c1e1900 */
[----:B------:R-:W3:Y:S04]  /*0720*/  LDG.E R25, desc[UR10][R2.64+-0x18] ;  /* 0xffffe80a02197981 */ /* 0x000ee8000c1e1900 */
[----:B------:R-:W3:Y:S04]  /*0730*/  LDG.E R26, desc[UR10][R2.64+-0x14] ;  /* 0xffffec0a021a7981 */ /* 0x000ee8000c1e1900 */
[----:B------:R-:W4:Y:S04]  /*0740*/  LDG.E R18, desc[UR10][R2.64+-0x10] ;  /* 0xfffff00a02127981 */ /* 0x000f28000c1e1900 */
[----:B------:R-:W4:Y:S04]  /*0750*/  LDG.E R17, desc[UR10][R2.64+-0xc] ;  /* 0xfffff40a02117981 */ /* 0x000f28000c1e1900 */
[----:B------:R-:W5:Y:S04]  /*0760*/  LDG.E R16, desc[UR10][R2.64+-0x8] ;  /* 0xfffff80a02107981 */ /* 0x000f68000c1e1900 */
[----:B------:R-:W5:Y:S04]  /*0770*/  LDG.E R15, desc[UR10][R2.64+-0x4] ;  /* 0xfffffc0a020f7981 */ /* 0x000f68000c1e1900 */
[----:B------:R-:W5:Y:S04]  /*0780*/  LDG.E R14, desc[UR10][R2.64] ;  /* 0x0000000a020e7981 */ /* 0x000f68000c1e1900 */
[----:B------:R-:W5:Y:S04]  /*0790*/  LDG.E R13, desc[UR10][R2.64+0x4] ;  /* 0x0000040a020d7981 */ /* 0x000f68000c1e1900 */
[----:B------:R-:W5:Y:S04]  /*07a0*/  LDG.E R12, desc[UR10][R2.64+0x8] ;  /* 0x0000080a020c7981 */ /* 0x000f68000c1e1900 */
[----:B------:R-:W5:Y:S04]  /*07b0*/  LDG.E R11, desc[UR10][R2.64+0xc] ;  /* 0x00000c0a020b7981 */ /* 0x000f68000c1e1900 */
[----:B------:R-:W5:Y:S01]  /*07c0*/  LDG.E R22, desc[UR10][R2.64+0x14] ;  /* 0x0000140a02167981 */ /* 0x000f62000c1e1900 */
[----:B--2---:R-:W-:-:S03]  /*07d0*/  IADD3 R24, PT, PT, R19, R20, R9 ;  /* 0x0000001413187210 */ /* 0x004fc60007ffe009 */
[----:B------:R-:W2:Y:S04]  /*07e0*/  LDG.E R9, desc[UR10][R2.64+0x10] ;  /* 0x0000100a02097981 */ /* 0x000ea8000c1e1900 */
[----:B------:R-:W2:Y:S04]  /*07f0*/  LDG.E R20, desc[UR10][R2.64+0x18] ;  /* 0x0000180a02147981 */ /* 0x000ea8000c1e1900 */
[----:B------:R-:W2:Y:S01]  /*0800*/  LDG.E R19, desc[UR10][R2.64+0x1c] ;  /* 0x00001c0a02137981 */ /* 0x000ea2000c1e1900 */
[----:B---3--:R-:W-:Y:S01]  /*0810*/  IADD3 R24, PT, PT, R26, R25, R24 ;  /* 0x000000191a187210 */ /* 0x008fe20007ffe018 */
[----:B------:R-:W-:-:S03]  /*0820*/  VIADD R10, R10, 0x10 ;  /* 0x000000100a0a7836 */ /* 0x000fc60000000000 */
[----:B----4-:R-:W-:Y:S02]  /*0830*/  IADD3 R17, PT, PT, R17, R18, R24 ;  /* 0x0000001211117210 */ /* 0x010fe40007ffe018 */
[----:B------:R-:W-:Y:S02]  /*0840*/  ISETP.NE.AND P2, PT, R10, RZ, PT ;  /* 0x000000ff0a00720c */ /* 0x000fe40003f45270 */
[----:B-----5:R-:W-:-:S04]  /*0850*/  IADD3 R15, PT, PT, R15, R16, R17 ;  /* 0x000000100f0f7210 */ /* 0x020fc80007ffe011 */
[----:B------:R-:W-:-:S04]  /*0860*/  IADD3 R13, PT, PT, R13, R14, R15 ;  /* 0x0000000e0d0d7210 */ /* 0x000fc80007ffe00f */
[----:B------:R-:W-:Y:S02]  /*0870*/  IADD3 R11, PT, PT, R11, R12, R13 ;  /* 0x0000000c0b0b7210 */ /* 0x000fe40007ffe00d */
[----:B------:R-:W-:-:S05]  /*0880*/  IADD3 R12, P3, PT, R2, 0x40, RZ ;  /* 0x00000040020c7810 */ /* 0x000fca0007f7e0ff */
[----:B------:R-:W-:Y:S01]  /*0890*/  IMAD.X R13, RZ, RZ, R3, P3 ;  /* 0x000000ffff0d7224 */ /* 0x000fe200018e0603 */
[----:B--2---:R-:W-:-:S04]  /*08a0*/  IADD3 R9, PT, PT, R22, R9, R11 ;  /* 0x0000000916097210 */ /* 0x004fc80007ffe00b */
[----:B------:R-:W-:Y:S01]  /*08b0*/  IADD3 R9, PT, PT, R19, R20, R9 ;  /* 0x0000001413097210 */ /* 0x000fe20007ffe009 */
[----:B------:R-:W-:Y:S06]  /*08c0*/  @P2 BRA `(.L_x_9) ;  /* 0xfffffffc00842947 */ /* 0x000fec000383ffff */
[----:B------:R-:W-:-:S07]  /*08d0*/  IMAD.MOV.U32 R10, RZ, RZ, R4 ;  /* 0x000000ffff0a7224 */ /* 0x000fce00078e0004 */
.L_x_8:
[----:B------:R-:W-:-:S13]  /*08e0*/  ISETP.NE.AND P2, PT, R21, RZ, PT ;  /* 0x000000ff1500720c */ /* 0x000fda0003f45270 */
[----:B------:R-:W-:Y:S05]  /*08f0*/  @!P2 BRA `(.L_x_10) ;  /* 0x0000000000a4a947 */ /* 0x000fea0003800000 */
[----:B------:R-:W-:Y:S01]  /*0900*/  ISETP.NE.AND P2, PT, R23, RZ, PT ;  /* 0x000000ff1700720c */ /* 0x000fe20003f45270 */
[----:B------:R-:W-:-:S12]  /*0910*/  @!P0 BRA `(.L_x_11) ;  /* 0x00000000003c8947 */ /* 0x000fd80003800000 */
[----:B------:R-:W0:Y:S02]  /*0920*/  LDC.64 R2, c[0x0][0x380] ;  /* 0x0000e000ff027b82 */ /* 0x000e240000000a00 */
[----:B0-----:R-:W-:-:S05]  /*0930*/  IMAD.WIDE.U32 R2, R10, 0x4, R2 ;  /* 0x000000040a027825 */ /* 0x001fca00078e0002 */
[----:B------:R-:W2:Y:S04]  /*0940*/  LDG.E R12, desc[UR10][R2.64] ;  /* 0x0000000a020c7981 */ /* 0x000ea8000c1e1900 */
[----:B------:R-:W2:Y:S04]  /*0950*/  LDG.E R11, desc[UR10][R2.64+0x4] ;  /* 0x0000040a020b7981 */ /* 0x000ea8000c1e1900 */
[----:B------:R-:W3:Y:S04]  /*0960*/  LDG.E R14, desc[UR10][R2.64+0x8] ;  /* 0x0000080a020e7981 */ /* 0x000ee8000c1e1900 */
[----:B------:R-:W3:Y:S04]  /*0970*/  LDG.E R13, desc[UR10][R2.64+0xc] ;  /* 0x00000c0a020d7981 */ /* 0x000ee8000c1e1900 */
[----:B------:R-:W4:Y:S04]  /*0980*/  LDG.E R16, desc[UR10][R2.64+0x10] ;  /* 0x0000100a02107981 */ /* 0x000f28000c1e1900 */
[----:B------:R-:W4:Y:S04]  /*0990*/  LDG.E R15, desc[UR10][R2.64+0x14] ;  /* 0x0000140a020f7981 */ /* 0x000f28000c1e1900 */
[----:B------:R-:W5:Y:S04]  /*09a0*/  LDG.E R18, desc[UR10][R2.64+0x18] ;  /* 0x0000180a02127981 */ /* 0x000f68000c1e1900 */
[----:B------:R-:W5:Y:S01]  /*09b0*/  LDG.E R17, desc[UR10][R2.64+0x1c] ;  /* 0x00001c0a02117981 */ /* 0x000f62000c1e1900 */
[----:B------:R-:W-:Y:S01]  /*09c0*/  VIADD R10, R10, 0x8 ;  /* 0x000000080a0a7836 */ /* 0x000fe20000000000 */
[----:B--2---:R-:W-:-:S04]  /*09d0*/  IADD3 R11, PT, PT, R11, R12, R9 ;  /* 0x0000000c0b0b7210 */ /* 0x004fc80007ffe009 */
[----:B---3--:R-:W-:-:S04]  /*09e0*/  IADD3 R11, PT, PT, R13, R14, R11 ;  /* 0x0000000e0d0b7210 */ /* 0x008fc80007ffe00b */
[----:B----4-:R-:W-:-:S04]  /*09f0*/  IADD3 R11, PT, PT, R15, R16, R11 ;  /* 0x000000100f0b7210 */ /* 0x010fc80007ffe00b */
[----:B-----5:R-:W-:-:S07]  /*0a00*/  IADD3 R9, PT, PT, R17, R18, R11 ;  /* 0x0000001211097210 */ /* 0x020fce0007ffe00b */
.L_x_11:
        /* <DEDUP_REMOVED lines=8> */
[----:B------:R-:W3:Y:S01]  /*0a90*/  LDG.E R13, desc[UR10][R2.64+0xc] ;  /* 0x00000c0a020d7981 */ /* 0x000ee2000c1e1900 */
[----:B------:R-:W-:Y:S01]  /*0aa0*/  VIADD R10, R10, 0x4 ;  /* 0x000000040a0a7836 */ /* 0x000fe20000000000 */
[----:B--2---:R-:W-:-:S04]  /*0ab0*/  IADD3 R9, PT, PT, R11, R12, R9 ;  /* 0x0000000c0b097210 */ /* 0x004fc80007ffe009 */
[----:B---3--:R-:W-:-:S07]  /*0ac0*/  IADD3 R9, PT, PT, R13, R14, R9 ;  /* 0x0000000e0d097210 */ /* 0x008fce0007ffe009 */
.L_x_12:
[----:B------:R-:W-:Y:S05]  /*0ad0*/  @!P2 BRA `(.L_x_10) ;  /* 0x00000000002ca947 */ /* 0x000fea0003800000 */
[----:B------:R-:W0:Y:S02]  /*0ae0*/  LDC.64 R2, c[0x0][0x380] ;  /* 0x0000e000ff027b82 */ /* 0x000e240000000a00 */
[----:B0-----:R-:W-:-:S05]  /*0af0*/  IMAD.WIDE.U32 R2, R10, 0x4, R2 ;  /* 0x000000040a027825 */ /* 0x001fca00078e0002 */
[----:B------:R-:W2:Y:S01]  /*0b00*/  LDG.E R10, desc[UR10][R2.64] ;  /* 0x0000000a020a7981 */ /* 0x000ea2000c1e1900 */
[----:B------:R-:W-:Y:S01]  /*0b10*/  ISETP.NE.AND P2, PT, R8, 0x1, PT ;  /* 0x000000010800780c */ /* 0x000fe20003f45270 */
[----:B--2---:R-:W-:-:S12]  /*0b20*/  IMAD.IADD R9, R9, 0x1, R10 ;  /* 0x0000000109097824 */ /* 0x004fd800078e020a */
[----:B------:R-:W-:Y:S05]  /*0b30*/  @!P2 BRA `(.L_x_10) ;  /* 0x000000000014a947 */ /* 0x000fea0003800000 */
[----:B------:R-:W-:Y:S01]  /*0b40*/  ISETP.NE.AND P2, PT, R8, 0x2, PT ;  /* 0x000000020800780c */ /* 0x000fe20003f45270 */
[----:B------:R-:W2:-:S12]  /*0b50*/  LDG.E R10, desc[UR10][R2.64+0x4] ;  /* 0x0000040a020a7981 */ /* 0x000e98000c1e1900 */
[----:B------:R-:W3:Y:S01]  /*0b60*/  @P2 LDG.E R12, desc[UR10][R2.64+0x8] ;  /* 0x0000080a020c2981 */ /* 0x000ee2000c1e1900 */
[----:B--2---:R-:W-:-:S04]  /*0b70*/  IMAD.IADD R9, R9, 0x1, R10 ;  /* 0x0000000109097824 */ /* 0x004fc800078e020a */
[----:B---3--:R-:W-:-:S07]  /*0b80*/  @P2 IMAD.IADD R9, R9, 0x1, R12 ;  /* 0x0000000109092824 */ /* 0x008fce00078e020c */
.L_x_10:
[----:B------:R-:W0:Y:S02]  /*0b90*/  LDC.64 R2, c[0x0][0x388] ;  /* 0x0000e200ff027b82 */ /* 0x000e240000000a00 */
[----:B0-----:R-:W-:-:S04]  /*0ba0*/  IMAD.WIDE R2, R0, 0x4, R2 ;  /* 0x0000000400027825 */ /* 0x001fc800078e0202 */
[----:B------:R-:W-:Y:S01]  /*0bb0*/  IMAD.IADD R0, R5, 0x1, R0 ;  /* 0x0000000105007824 */ /* 0x000fe200078e0200 */
[----:B------:R0:W-:Y:S04]  /*0bc0*/  STG.E desc[UR10][R2.64], R9 ;  /* 0x0000000902007986 */ /* 0x0001e8000c10190a */
[----:B------:R-:W-:-:S13]  /*0bd0*/  ISETP.GE.AND P2, PT, R0, R7, PT ;  /* 0x000000070000720c */ /* 0x000fda0003f46270 */
[----:B0-----:R-:W-:Y:S05]  /*0be0*/  @!P2 BRA `(.L_x_13) ;  /* 0xfffffff80098a947 */ /* 0x001fea000383ffff */
[----:B------:R-:W-:Y:S05]  /*0bf0*/  EXIT ;  /* 0x000000000000794d */ /* 0x000fea0003800000 */
.L_x_14:
[----:B------:R-:W-:-:S00]  /*0c00*/  BRA `(.L_x_14) ;  /* 0xfffffffc00fc7947 */ /* 0x000fc0000383ffff */
[----:B------:R-:W-:-:S00]  /*0c10*/  NOP ;  /* 0x0000000000007918 */ /* 0x000fc00000000000 */
        /* <DEDUP_REMOVED lines=14> */
.L_x_15:


//--------------------- .nv.shared.reserved.0     --------------------------
	.section	.nv.shared.reserved.0,"aw",@nobits
	.weak		__nv_reservedSMEM_offset_0_alias
	.size		__nv_reservedSMEM_offset_0_alias, 0, 64
	.other		__nv_reservedSMEM_offset_0_alias,@"STO_CUDA_RESERVED_SHARED STV_DEFAULT"
__nv_reservedSMEM_offset_0_alias:
	.zero		0
	.zero		64


//--------------------- .nv.constant0._Z10globalSyncPiS_i --------------------------
	.section	.nv.constant0._Z10globalSyncPiS_i,"a",@progbits
	.sectionflags	@""
	.align	4
.nv.constant0._Z10globalSyncPiS_i:
	.zero		916


//--------------------- SYMBOLS --------------------------

	.type		.nv.reservedSmem.offset0,@object
	.size		.nv.reservedSmem.offset0,0x4
